//
// Generated by NVIDIA NVVM Compiler
//
// Compiler Build ID: CL-36424714
// Cuda compilation tools, release 13.0, V13.0.88
// Based on NVVM 20.0.0
//

.version 9.0
.target sm_100
.address_size 64

	// .globl	_Z19dense2sparse_kernelPiS_S_Phi

.visible .entry _Z19dense2sparse_kernelPiS_S_Phi(
	.param .u64 .ptr .align 1 _Z19dense2sparse_kernelPiS_S_Phi_param_0,
	.param .u64 .ptr .align 1 _Z19dense2sparse_kernelPiS_S_Phi_param_1,
	.param .u64 .ptr .align 1 _Z19dense2sparse_kernelPiS_S_Phi_param_2,
	.param .u64 .ptr .align 1 _Z19dense2sparse_kernelPiS_S_Phi_param_3,
	.param .u32 _Z19dense2sparse_kernelPiS_S_Phi_param_4
)
{
	.reg .pred 	%p<17>;
	.reg .b16 	%rs<9>;
	.reg .b32 	%r<77>;
	.reg .b64 	%rd<71>;

	ld.param.u64 	%rd16, [_Z19dense2sparse_kernelPiS_S_Phi_param_0];
	ld.param.u64 	%rd17, [_Z19dense2sparse_kernelPiS_S_Phi_param_1];
	ld.param.u64 	%rd15, [_Z19dense2sparse_kernelPiS_S_Phi_param_2];
	ld.param.u64 	%rd18, [_Z19dense2sparse_kernelPiS_S_Phi_param_3];
	ld.param.u32 	%r47, [_Z19dense2sparse_kernelPiS_S_Phi_param_4];
	cvta.to.global.u64 	%rd1, %rd17;
	cvta.to.global.u64 	%rd2, %rd16;
	cvta.to.global.u64 	%rd3, %rd18;
	mov.u32 	%r48, %ctaid.x;
	shl.b32 	%r49, %r48, 8;
	mov.u32 	%r50, %tid.x;
	add.s32 	%r1, %r49, %r50;
	setp.ge.s32 	%p1, %r1, %r47;
	@%p1 bra 	$L__BB0_27;
	setp.lt.s32 	%p2, %r1, 1;
	mov.b32 	%r67, 0;
	@%p2 bra 	$L__BB0_3;
	add.s32 	%r52, %r1, -1;
	cvta.to.global.u64 	%rd19, %rd15;
	mul.wide.u32 	%rd20, %r52, 4;
	add.s64 	%rd21, %rd19, %rd20;
	ld.global.u32 	%r67, [%rd21];
$L__BB0_3:
	mul.wide.s32 	%rd4, %r47, 4;
	mul.wide.s32 	%rd5, %r47, 1497;
	add.s32 	%r62, %r1, -1497;
	add.s32 	%r61, %r1, -1498;
	add.s32 	%r60, %r1, -1499;
	mul.wide.s32 	%rd6, %r47, 1498;
	mul.wide.s32 	%rd7, %r47, 1499;
	add.s32 	%r59, %r1, -1500;
	mov.b64 	%rd69, 0;
	mov.b32 	%r64, 0;
	mov.u32 	%r63, %r1;
$L__BB0_4:
	add.s32 	%r15, %r63, -1500;
	setp.lt.s32 	%p3, %r15, 0;
	@%p3 bra 	$L__BB0_7;
	add.s64 	%rd23, %rd7, %rd69;
	cvt.s64.s32 	%rd24, %r59;
	add.s64 	%rd25, %rd23, %rd24;
	add.s64 	%rd26, %rd3, %rd25;
	ld.global.u8 	%rs1, [%rd26];
	setp.ne.s16 	%p4, %rs1, 1;
	@%p4 bra 	$L__BB0_7;
	mul.wide.s32 	%rd27, %r67, 4;
	add.s64 	%rd28, %rd2, %rd27;
	st.global.u32 	[%rd28], %r1;
	add.s64 	%rd29, %rd1, %rd27;
	st.global.u32 	[%rd29], %r15;
	add.s32 	%r67, %r67, 1;
$L__BB0_7:
	add.s32 	%r18, %r63, -1499;
	setp.lt.s32 	%p5, %r18, 0;
	@%p5 bra 	$L__BB0_10;
	add.s64 	%rd30, %rd6, %rd69;
	cvt.s64.s32 	%rd31, %r60;
	add.s64 	%rd32, %rd30, %rd31;
	add.s64 	%rd33, %rd3, %rd32;
	ld.global.u8 	%rs2, [%rd33];
	setp.ne.s16 	%p6, %rs2, 1;
	@%p6 bra 	$L__BB0_10;
	mul.wide.s32 	%rd34, %r67, 4;
	add.s64 	%rd35, %rd2, %rd34;
	st.global.u32 	[%rd35], %r1;
	add.s64 	%rd36, %rd1, %rd34;
	st.global.u32 	[%rd36], %r18;
	add.s32 	%r67, %r67, 1;
$L__BB0_10:
	add.s32 	%r21, %r63, -1498;
	setp.lt.s32 	%p7, %r21, 0;
	@%p7 bra 	$L__BB0_13;
	add.s64 	%rd37, %rd5, %rd69;
	cvt.s64.s32 	%rd38, %r61;
	add.s64 	%rd39, %rd37, %rd38;
	add.s64 	%rd40, %rd3, %rd39;
	ld.global.u8 	%rs3, [%rd40];
	setp.ne.s16 	%p8, %rs3, 1;
	@%p8 bra 	$L__BB0_13;
	mul.wide.s32 	%rd41, %r67, 4;
	add.s64 	%rd42, %rd2, %rd41;
	st.global.u32 	[%rd42], %r1;
	add.s64 	%rd43, %rd1, %rd41;
	st.global.u32 	[%rd43], %r21;
	add.s32 	%r67, %r67, 1;
$L__BB0_13:
	add.s32 	%r24, %r63, -1497;
	setp.lt.s32 	%p9, %r24, 0;
	@%p9 bra 	$L__BB0_16;
	mul.wide.s32 	%rd44, %r47, 1496;
	add.s64 	%rd45, %rd44, %rd69;
	cvt.s64.s32 	%rd46, %r62;
	add.s64 	%rd47, %rd45, %rd46;
	add.s64 	%rd48, %rd3, %rd47;
	ld.global.u8 	%rs4, [%rd48];
	setp.ne.s16 	%p10, %rs4, 1;
	@%p10 bra 	$L__BB0_16;
	mul.wide.s32 	%rd49, %r67, 4;
	add.s64 	%rd50, %rd2, %rd49;
	st.global.u32 	[%rd50], %r1;
	add.s64 	%rd51, %rd1, %rd49;
	st.global.u32 	[%rd51], %r24;
	add.s32 	%r67, %r67, 1;
$L__BB0_16:
	sub.s64 	%rd69, %rd69, %rd4;
	add.s32 	%r64, %r64, -4;
	add.s32 	%r63, %r63, 4;
	add.s32 	%r62, %r62, 4;
	add.s32 	%r61, %r61, 4;
	add.s32 	%r60, %r60, 4;
	add.s32 	%r59, %r59, 4;
	setp.ne.s32 	%p11, %r64, -1500;
	@%p11 bra 	$L__BB0_4;
	cvt.s64.s32 	%rd52, %r1;
	add.s32 	%r70, %r1, 2;
	add.s64 	%rd70, %rd3, %rd52;
	mul.wide.s32 	%rd11, %r47, 2;
	mul.wide.s32 	%rd12, %r47, 3;
	mov.b32 	%r71, 4;
$L__BB0_18:
	ld.global.u8 	%rs5, [%rd70];
	setp.ne.s16 	%p12, %rs5, 1;
	@%p12 bra 	$L__BB0_20;
	mul.wide.s32 	%rd53, %r67, 4;
	add.s64 	%rd54, %rd2, %rd53;
	st.global.u32 	[%rd54], %r1;
	add.s32 	%r55, %r70, -1;
	add.s64 	%rd55, %rd1, %rd53;
	st.global.u32 	[%rd55], %r55;
	add.s32 	%r67, %r67, 1;
$L__BB0_20:
	cvt.s64.s32 	%rd56, %r47;
	add.s64 	%rd57, %rd70, %rd56;
	ld.global.u8 	%rs6, [%rd57];
	setp.ne.s16 	%p13, %rs6, 1;
	@%p13 bra 	$L__BB0_22;
	mul.wide.s32 	%rd58, %r67, 4;
	add.s64 	%rd59, %rd2, %rd58;
	st.global.u32 	[%rd59], %r1;
	add.s64 	%rd60, %rd1, %rd58;
	st.global.u32 	[%rd60], %r70;
	add.s32 	%r67, %r67, 1;
$L__BB0_22:
	add.s64 	%rd61, %rd70, %rd11;
	ld.global.u8 	%rs7, [%rd61];
	setp.ne.s16 	%p14, %rs7, 1;
	@%p14 bra 	$L__BB0_24;
	mul.wide.s32 	%rd62, %r67, 4;
	add.s64 	%rd63, %rd2, %rd62;
	st.global.u32 	[%rd63], %r1;
	add.s32 	%r56, %r70, 1;
	add.s64 	%rd64, %rd1, %rd62;
	st.global.u32 	[%rd64], %r56;
	add.s32 	%r67, %r67, 1;
$L__BB0_24:
	add.s64 	%rd65, %rd70, %rd12;
	ld.global.u8 	%rs8, [%rd65];
	setp.ne.s16 	%p15, %rs8, 1;
	@%p15 bra 	$L__BB0_26;
	mul.wide.s32 	%rd66, %r67, 4;
	add.s64 	%rd67, %rd2, %rd66;
	st.global.u32 	[%rd67], %r1;
	add.s32 	%r57, %r70, 2;
	add.s64 	%rd68, %rd1, %rd66;
	st.global.u32 	[%rd68], %r57;
	add.s32 	%r67, %r67, 1;
$L__BB0_26:
	add.s32 	%r71, %r71, 4;
	add.s32 	%r70, %r70, 4;
	add.s64 	%rd70, %rd70, %rd4;
	setp.ne.s32 	%p16, %r71, 1504;
	@%p16 bra 	$L__BB0_18;
$L__BB0_27:
	ret;

}


// ===== COMPILED SASS (sm_100) =====

	.target	sm_100

	.elftype	@"ET_EXEC"


//--------------------- .note.nv.tkinfo           --------------------------
	.section	.note.nv.tkinfo,"",@"SHT_NOTE"
	.sectionflags	@"SHF_NOTE_NV_TKINFO"
	.tkinfo
        /*0018*/ 	.word	0x00000002
        /*0030*/ 	.string	""
        /*0030*/ 	.string	"ptxas"
        /*0030*/ 	.string	"Cuda compilation tools, release 13.0, V13.0.88"
        /*0030*/ 	.string	"Build cuda_13.0.r13.0/compiler.36424714_0"
        /*0030*/ 	.string	"-arch sm_100 -m 64 "



//--------------------- .note.nv.cuinfo           --------------------------
	.section	.note.nv.cuinfo,"",@"SHT_NOTE"
	.sectionflags	@"SHF_NOTE_NV_CUINFO"
        /*0018*/ 	.short	0x0002
        /*001a*/ 	.short	0x0064
        /*001c*/ 	.short	0x0082
	.zero		2


//--------------------- .nv.info                  --------------------------
	.section	.nv.info,"",@"SHT_CUDA_INFO"
	.align	4


	//----- nvinfo : EIATTR_REGCOUNT
	.align		4
        /*0000*/ 	.byte	0x04, 0x2f
        /*0002*/ 	.short	(.L_1 - .L_0)
	.align		4
.L_0:
        /*0004*/ 	.word	index@(_Z19dense2sparse_kernelPiS_S_Phi)
        /*0008*/ 	.word	0x00000016


	//----- nvinfo : EIATTR_FRAME_SIZE
	.align		4
.L_1:
        /*000c*/ 	.byte	0x04, 0x11
        /*000e*/ 	.short	(.L_3 - .L_2)
	.align		4
.L_2:
        /*0010*/ 	.word	index@(_Z19dense2sparse_kernelPiS_S_Phi)
        /*0014*/ 	.word	0x00000000


	//----- nvinfo : EIATTR_MIN_STACK_SIZE
	.align		4
.L_3:
        /*0018*/ 	.byte	0x04, 0x12
        /*001a*/ 	.short	(.L_5 - .L_4)
	.align		4
.L_4:
        /*001c*/ 	.word	index@(_Z19dense2sparse_kernelPiS_S_Phi)
        /*0020*/ 	.word	0x00000000
.L_5:


//--------------------- .nv.compat                --------------------------
	.section	.nv.compat,"",@"SHT_CUDA_COMPAT_INFO"
	.align	4
        /*0000*/ 	.byte	0x02, 0x09, 0x00, 0x00, 0x02, 0x02, 0x01, 0x00, 0x02, 0x05, 0x05, 0x00, 0x03, 0x07, 0x01, 0x01
        /*0010*/ 	.byte	0x02, 0x03, 0x00, 0x00, 0x02, 0x06, 0x01, 0x00, 0x04, 0x0b, 0x08, 0x00, 0x09, 0x00, 0x00, 0x00
        /*0020*/ 	.byte	0x00, 0x00, 0x00, 0x00


//--------------------- .nv.info._Z19dense2sparse_kernelPiS_S_Phi --------------------------
	.section	.nv.info._Z19dense2sparse_kernelPiS_S_Phi,"",@"SHT_CUDA_INFO"
	.sectionflags	@""
	.align	4


	//----- nvinfo : EIATTR_CUDA_API_VERSION
	.align		4
        /*0000*/ 	.byte	0x04, 0x37
        /*0002*/ 	.short	(.L_7 - .L_6)
.L_6:
        /*0004*/ 	.word	0x00000082


	//----- nvinfo : EIATTR_KPARAM_INFO
	.align		4
.L_7:
        /*0008*/ 	.byte	0x04, 0x17
        /*000a*/ 	.short	(.L_9 - .L_8)
.L_8:
        /*000c*/ 	.word	0x00000000
        /*0010*/ 	.short	0x0004
        /*0012*/ 	.short	0x0020
        /*0014*/ 	.byte	0x00, 0xf0, 0x11, 0x00


	//----- nvinfo : EIATTR_KPARAM_INFO
	.align		4
.L_9:
        /*0018*/ 	.byte	0x04, 0x17
        /*001a*/ 	.short	(.L_11 - .L_10)
.L_10:
        /*001c*/ 	.word	0x00000000
        /*0020*/ 	.short	0x0003
        /*0022*/ 	.short	0x0018
        /*0024*/ 	.byte	0x00, 0xf5, 0x21, 0x00


	//----- nvinfo : EIATTR_KPARAM_INFO
	.align		4
.L_11:
        /*0028*/ 	.byte	0x04, 0x17
        /*002a*/ 	.short	(.L_13 - .L_12)
.L_12:
        /*002c*/ 	.word	0x00000000
        /*0030*/ 	.short	0x0002
        /*0032*/ 	.short	0x0010
        /*0034*/ 	.byte	0x00, 0xf5, 0x21, 0x00


	//----- nvinfo : EIATTR_KPARAM_INFO
	.align		4
.L_13:
        /*0038*/ 	.byte	0x04, 0x17
        /*003a*/ 	.short	(.L_15 - .L_14)
.L_14:
        /*003c*/ 	.word	0x00000000
        /*0040*/ 	.short	0x0001
        /*0042*/ 	.short	0x0008
        /*0044*/ 	.byte	0x00, 0xf5, 0x21, 0x00


	//----- nvinfo : EIATTR_KPARAM_INFO
	.align		4
.L_15:
        /*0048*/ 	.byte	0x04, 0x17
        /*004a*/ 	.short	(.L_17 - .L_16)
.L_16:
        /*004c*/ 	.word	0x00000000
        /*0050*/ 	.short	0x0000
        /*0052*/ 	.short	0x0000
        /*0054*/ 	.byte	0x00, 0xf5, 0x21, 0x00


	//----- nvinfo : EIATTR_SPARSE_MMA_MASK
	.align		4
.L_17:
        /*0058*/ 	.byte	0x03, 0x50
        /*005a*/ 	.short	0x0000


	//----- nvinfo : EIATTR_MAXREG_COUNT
	.align		4
        /*005c*/ 	.byte	0x03, 0x1b
        /*005e*/ 	.short	0x00ff


	//----- nvinfo : EIATTR_MERCURY_ISA_VERSION
	.align		4
        /*0060*/ 	.byte	0x03, 0x5f
        /*0062*/ 	.short	0x0101


	//----- nvinfo : EIATTR_VRC_CTA_INIT_COUNT
	.align		4
        /*0064*/ 	.byte	0x02, 0x4a
	.zero		1
	.zero		1


	//----- nvinfo : EIATTR_EXIT_INSTR_OFFSETS
	.align		4
        /*0068*/ 	.byte	0x04, 0x1c
        /*006a*/ 	.short	(.L_19 - .L_18)


	//   ....[0]....
.L_18:
        /*006c*/ 	.word	0x00000060


	//   ....[1]....
        /*0070*/ 	.word	0x00000a20


	//----- nvinfo : EIATTR_CRS_STACK_SIZE
	.align		4
.L_19:
        /*0074*/ 	.byte	0x04, 0x1e
        /*0076*/ 	.short	(.L_21 - .L_20)
.L_20:
        /*0078*/ 	.word	0x00000000


	//----- nvinfo : EIATTR_CBANK_PARAM_SIZE
	.align		4
.L_21:
        /*007c*/ 	.byte	0x03, 0x19
        /*007e*/ 	.short	0x0024


	//----- nvinfo : EIATTR_PARAM_CBANK
	.align		4
        /*0080*/ 	.byte	0x04, 0x0a
        /*0082*/ 	.short	(.L_23 - .L_22)
	.align		4
.L_22:
        /*0084*/ 	.word	index@(.nv.constant0._Z19dense2sparse_kernelPiS_S_Phi)
        /*0088*/ 	.short	0x0380
        /*008a*/ 	.short	0x0024


	//----- nvinfo : EIATTR_SW_WAR
	.align		4
.L_23:
        /*008c*/ 	.byte	0x04, 0x36
        /*008e*/ 	.short	(.L_25 - .L_24)
.L_24:
        /*0090*/ 	.word	0x00000008
.L_25:


//--------------------- .nv.callgraph             --------------------------
	.section	.nv.callgraph,"",@"SHT_CUDA_CALLGRAPH"
	.align	4
	.sectionentsize	8
	.align		4
        /*0000*/ 	.word	0x00000000
	.align		4
        /*0004*/ 	.word	0xffffffff
	.align		4
        /*0008*/ 	.word	0x00000000
	.align		4
        /*000c*/ 	.word	0xfffffffe
	.align		4
        /*0010*/ 	.word	0x00000000
	.align		4
        /*0014*/ 	.word	0xfffffffd
	.align		4
        /*0018*/ 	.word	0x00000000
	.align		4
        /*001c*/ 	.word	0xfffffffc


//--------------------- .text._Z19dense2sparse_kernelPiS_S_Phi --------------------------
	.section	.text._Z19dense2sparse_kernelPiS_S_Phi,"ax",@progbits
	.align	128
        .global         _Z19dense2sparse_kernelPiS_S_Phi
        .type           _Z19dense2sparse_kernelPiS_S_Phi,@function
        .size           _Z19dense2sparse_kernelPiS_S_Phi,(.L_x_11 - _Z19dense2sparse_kernelPiS_S_Phi)
        .other          _Z19dense2sparse_kernelPiS_S_Phi,@"STO_CUDA_ENTRY STV_DEFAULT"
_Z19dense2sparse_kernelPiS_S_Phi:
.text._Z19dense2sparse_kernelPiS_S_Phi:
[----:B------:R-:W-:Y:S01]  /*0000*/  LDC R1, c[0x0][0x37c] ;  /* 0x0000df00ff017b82 */ /* 0x000fe20000000800 */
[----:B------:R-:W0:Y:S01]  /*0010*/  S2R R0, SR_CTAID.X ;  /* 0x0000000000007919 */ /* 0x000e220000002500 */
[----:B------:R-:W1:Y:S01]  /*0020*/  LDCU UR8, c[0x0][0x3a0] ;  /* 0x00007400ff0877ac */ /* 0x000e620008000800 */
[----:B------:R-:W0:Y:S02]  /*0030*/  S2R R3, SR_TID.X ;  /* 0x0000000000037919 */ /* 0x000e240000002100 */
[----:B0-----:R-:W-:-:S05]  /*0040*/  IMAD R0, R0, 0x100, R3 ;  /* 0x0000010000007824 */ /* 0x001fca00078e0203 */
[----:B-1----:R-:W-:-:S13]  /*0050*/  ISETP.GE.AND P0, PT, R0, UR8, PT ;  /* 0x0000000800007c0c */ /* 0x002fda000bf06270 */
[----:B------:R-:W-:Y:S05]  /*0060*/  @P0 EXIT ;  /* 0x000000000000094d */ /* 0x000fea0003800000 */
[C---:B------:R-:W-:Y:S01]  /*0070*/  ISETP.GE.AND P0, PT, R0.reuse, 0x1, PT ;  /* 0x000000010000780c */ /* 0x040fe20003f06270 */
[----:B------:R-:W0:Y:S01]  /*0080*/  LDCU.64 UR12, c[0x0][0x358] ;  /* 0x00006b00ff0c77ac */ /* 0x000e220008000a00 */
[----:B------:R-:W-:Y:S01]  /*0090*/  IMAD.MOV.U32 R4, RZ, RZ, RZ ;  /* 0x000000ffff047224 */ /* 0x000fe200078e00ff */
[----:B------:R-:W1:Y:S10]  /*00a0*/  LDCU UR5, c[0x0][0x3a0] ;  /* 0x00007400ff0577ac */ /* 0x000e740008000800 */
[----:B------:R-:W2:Y:S01]  /*00b0*/  @P0 LDC.64 R12, c[0x0][0x390] ;  /* 0x0000e400ff0c0b82 */ /* 0x000ea20000000a00 */
[----:B------:R-:W-:-:S04]  /*00c0*/  @P0 VIADD R3, R0, 0xffffffff ;  /* 0xffffffff00030836 */ /* 0x000fc80000000000 */
[----:B--2---:R-:W-:-:S03]  /*00d0*/  @P0 IMAD.WIDE.U32 R12, R3, 0x4, R12 ;  /* 0x00000004030c0825 */ /* 0x004fc600078e000c */
[----:B------:R-:W2:Y:S02]  /*00e0*/  LDC.64 R2, c[0x0][0x398] ;  /* 0x0000e600ff027b82 */ /* 0x000ea40000000a00 */
[----:B0-----:R0:W5:Y:S01]  /*00f0*/  @P0 LDG.E R4, desc[UR12][R12.64] ;  /* 0x0000000c0c040981 */ /* 0x001162000c1e1900 */
[C---:B------:R-:W-:Y:S01]  /*0100*/  IADD3 R5, PT, PT, R0.reuse, -0x5d9, RZ ;  /* 0xfffffa2700057810 */ /* 0x040fe20007ffe0ff */
[C---:B------:R-:W-:Y:S01]  /*0110*/  VIADD R7, R0.reuse, 0xfffffa26 ;  /* 0xfffffa2600077836 */ /* 0x040fe20000000000 */
[C---:B------:R-:W-:Y:S01]  /*0120*/  IADD3 R11, PT, PT, R0.reuse, -0x5dc, RZ ;  /* 0xfffffa24000b7810 */ /* 0x040fe20007ffe0ff */
[----:B------:R-:W-:Y:S01]  /*0130*/  VIADD R9, R0, 0xfffffa25 ;  /* 0xfffffa2500097836 */ /* 0x000fe20000000000 */
[----:B------:R-:W-:Y:S01]  /*0140*/  UIMAD.WIDE UR8, UR8, 0x4, URZ ;  /* 0x00000004080878a5 */ /* 0x000fe2000f8e02ff */
[----:B------:R-:W-:Y:S01]  /*0150*/  IMAD.MOV.U32 R6, RZ, RZ, R0 ;  /* 0x000000ffff067224 */ /* 0x000fe200078e0000 */
[----:B------:R-:W-:Y:S01]  /*0160*/  UMOV UR6, URZ ;  /* 0x000000ff00067c82 */ /* 0x000fe20008000000 */
[----:B------:R-:W-:Y:S01]  /*0170*/  UMOV UR7, URZ ;  /* 0x000000ff00077c82 */ /* 0x000fe20008000000 */
[----:B-1----:R-:W-:-:S08]  /*0180*/  UMOV UR4, URZ ;  /* 0x000000ff00047c82 */ /* 0x002fd00008000000 */
.L_x_8:
[C---:B0-----:R-:W-:Y:S01]  /*0190*/  VIADD R13, R6.reuse, 0xfffffa24 ;  /* 0xfffffa24060d7836 */ /* 0x041fe20000000000 */
[C---:B-1----:R-:W-:Y:S01]  /*01a0*/  IADD3 R12, PT, PT, R6.reuse, -0x5db, RZ ;  /* 0xfffffa25060c7810 */ /* 0x042fe20007ffe0ff */
[C---:B---3--:R-:W-:Y:S01]  /*01b0*/  VIADD R10, R6.reuse, 0xfffffa26 ;  /* 0xfffffa26060a7836 */ /* 0x048fe20000000000 */
[----:B------:R-:W-:Y:S01]  /*01c0*/  BSSY.RECONVERGENT B0, `(.L_x_0) ;  /* 0x0000014000007945 */ /* 0x000fe20003800200 */
[----:B----4-:R-:W-:Y:S01]  /*01d0*/  VIADD R8, R6, 0xfffffa27 ;  /* 0xfffffa2706087836 */ /* 0x010fe20000000000 */
[----:B------:R-:W-:Y:S02]  /*01e0*/  ISETP.GE.AND P3, PT, R13, RZ, PT ;  /* 0x000000ff0d00720c */ /* 0x000fe40003f66270 */
[----:B------:R-:W-:Y:S02]  /*01f0*/  ISETP.GE.AND P2, PT, R12, RZ, PT ;  /* 0x000000ff0c00720c */ /* 0x000fe40003f46270 */
[----:B------:R-:W-:Y:S02]  /*0200*/  ISETP.GE.AND P0, PT, R10, RZ, PT ;  /* 0x000000ff0a00720c */ /* 0x000fe40003f06270 */
[----:B------:R-:W-:-:S07]  /*0210*/  ISETP.GE.AND P1, PT, R8, RZ, PT ;  /* 0x000000ff0800720c */ /* 0x000fce0003f26270 */
[----:B------:R-:W-:Y:S06]  /*0220*/  @!P3 BRA `(.L_x_1) ;  /* 0x000000000034b947 */ /* 0x000fec0003800000 */
[----:B------:R-:W-:Y:S01]  /*0230*/  UIMAD.WIDE UR10, UR5, 0x5db, UR6 ;  /* 0x000005db050a78a5 */ /* 0x000fe2000f8e0206 */
[--C-:B------:R-:W-:Y:S01]  /*0240*/  SHF.R.S32.HI R14, RZ, 0x1f, R11.reuse ;  /* 0x0000001fff0e7819 */ /* 0x100fe2000001140b */
[----:B------:R-:W0:Y:S04]  /*0250*/  LDC.64 R16, c[0x0][0x380] ;  /* 0x0000e000ff107b82 */ /* 0x000e280000000a00 */
[----:B--2---:R-:W-:-:S04]  /*0260*/  IADD3 R18, P3, P4, R2, UR10, R11 ;  /* 0x0000000a02127c10 */ /* 0x004fc8000fc7e00b */
[----:B------:R-:W-:Y:S02]  /*0270*/  IADD3.X R19, PT, PT, R3, UR11, R14, P3, P4 ;  /* 0x0000000b03137c10 */ /* 0x000fe40009fe840e */
[----:B------:R-:W1:Y:S03]  /*0280*/  LDC.64 R14, c[0x0][0x388] ;  /* 0x0000e200ff0e7b82 */ /* 0x000e660000000a00 */
[----:B------:R-:W2:Y:S02]  /*0290*/  LDG.E.U8 R18, desc[UR12][R18.64] ;  /* 0x0000000c12127981 */ /* 0x000ea4000c1e1100 */
[----:B--2---:R-:W-:-:S13]  /*02a0*/  ISETP.NE.AND P3, PT, R18, 0x1, PT ;  /* 0x000000011200780c */ /* 0x004fda0003f65270 */
[----:B0----5:R-:W-:-:S04]  /*02b0*/  @!P3 IMAD.WIDE R16, R4, 0x4, R16 ;  /* 0x000000040410b825 */ /* 0x021fc800078e0210 */
[C---:B-1----:R-:W-:Y:S01]  /*02c0*/  @!P3 IMAD.WIDE R14, R4.reuse, 0x4, R14 ;  /* 0x00000004040eb825 */ /* 0x042fe200078e020e */
[----:B------:R0:W-:Y:S01]  /*02d0*/  @!P3 STG.E desc[UR12][R16.64], R0 ;  /* 0x000000001000b986 */ /* 0x0001e2000c10190c */
[----:B------:R-:W-:-:S03]  /*02e0*/  @!P3 IADD3 R4, PT, PT, R4, 0x1, RZ ;  /* 0x000000010404b810 */ /* 0x000fc60007ffe0ff */
[----:B------:R0:W-:Y:S04]  /*02f0*/  @!P3 STG.E desc[UR12][R14.64], R13 ;  /* 0x0000000d0e00b986 */ /* 0x0001e8000c10190c */
.L_x_1:
[----:B------:R-:W-:Y:S05]  /*0300*/  BSYNC.RECONVERGENT B0 ;  /* 0x0000000000007941 */ /* 0x000fea0003800200 */
.L_x_0:
[----:B------:R-:W-:Y:S04]  /*0310*/  BSSY.RECONVERGENT B0, `(.L_x_2) ;  /* 0x000000f000007945 */ /* 0x000fe80003800200 */
[----:B------:R-:W-:Y:S05]  /*0320*/  @!P2 BRA `(.L_x_3) ;  /* 0x000000000034a947 */ /* 0x000fea0003800000 */
[----:B------:R-:W-:Y:S01]  /*0330*/  UIMAD.WIDE UR10, UR5, 0x5da, UR6 ;  /* 0x000005da050a78a5 */ /* 0x000fe2000f8e0206 */
[--C-:B0-----:R-:W-:Y:S01]  /*0340*/  SHF.R.S32.HI R14, RZ, 0x1f, R9.reuse ;  /* 0x0000001fff0e7819 */ /* 0x101fe20000011409 */
        /* <DEDUP_REMOVED lines=8> */
[----:B------:R1:W-:Y:S03]  /*03d0*/  @!P2 STG.E desc[UR12][R18.64], R0 ;  /* 0x000000001200a986 */ /* 0x0003e6000c10190c */
[----:B------:R-:W-:Y:S01]  /*03e0*/  @!P2 VIADD R4, R4, 0x1 ;  /* 0x000000010404a836 */ /* 0x000fe20000000000 */
[----:B------:R1:W-:Y:S06]  /*03f0*/  @!P2 STG.E desc[UR12][R14.64], R12 ;  /* 0x0000000c0e00a986 */ /* 0x0003ec000c10190c */
.L_x_3:
[----:B------:R-:W-:Y:S05]  /*0400*/  BSYNC.RECONVERGENT B0 ;  /* 0x0000000000007941 */ /* 0x000fea0003800200 */
.L_x_2:
[----:B------:R-:W-:Y:S04]  /*0410*/  BSSY.RECONVERGENT B0, `(.L_x_4) ;  /* 0x000000f000007945 */ /* 0x000fe80003800200 */
[----:B------:R-:W-:Y:S05]  /*0420*/  @!P0 BRA `(.L_x_5) ;  /* 0x0000000000348947 */ /* 0x000fea0003800000 */
[----:B------:R-:W-:Y:S01]  /*0430*/  UIMAD.WIDE UR10, UR5, 0x5d9, UR6 ;  /* 0x000005d9050a78a5 */ /* 0x000fe2000f8e0206 */
[--C-:B01----:R-:W-:Y:S01]  /*0440*/  SHF.R.S32.HI R14, RZ, 0x1f, R7.reuse ;  /* 0x0000001fff0e7819 */ /* 0x103fe20000011407 */
[----:B------:R-:W0:Y:S04]  /*0450*/  LDC.64 R16, c[0x0][0x388] ;  /* 0x0000e200ff107b82 */ /* 0x000e280000000a00 */
[----:B--2---:R-:W-:-:S04]  /*0460*/  IADD3 R12, P0, P2, R2, UR10, R7 ;  /* 0x0000000a020c7c10 */ /* 0x004fc8000fa1e007 */
[----:B------:R-:W-:Y:S02]  /*0470*/  IADD3.X R13, PT, PT, R3, UR11, R14, P0, P2 ;  /* 0x0000000b030d7c10 */ /* 0x000fe400087e440e */
[----:B------:R-:W1:Y:S03]  /*0480*/  LDC.64 R14, c[0x0][0x380] ;  /* 0x0000e000ff0e7b82 */ /* 0x000e660000000a00 */
[----:B------:R-:W2:Y:S02]  /*0490*/  LDG.E.U8 R12, desc[UR12][R12.64] ;  /* 0x0000000c0c0c7981 */ /* 0x000ea4000c1e1100 */
[----:B--2---:R-:W-:-:S13]  /*04a0*/  ISETP.NE.AND P0, PT, R12, 0x1, PT ;  /* 0x000000010c00780c */ /* 0x004fda0003f05270 */
[----:B-1---5:R-:W-:-:S04]  /*04b0*/  @!P0 IMAD.WIDE R14, R4, 0x4, R14 ;  /* 0x00000004040e8825 */ /* 0x022fc800078e020e */
[C---:B0-----:R-:W-:Y:S01]  /*04c0*/  @!P0 IMAD.WIDE R16, R4.reuse, 0x4, R16 ;  /* 0x0000000404108825 */ /* 0x041fe200078e0210 */
[----:B------:R3:W-:Y:S03]  /*04d0*/  @!P0 STG.E desc[UR12][R14.64], R0 ;  /* 0x000000000e008986 */ /* 0x0007e6000c10190c */
[----:B------:R-:W-:Y:S01]  /*04e0*/  @!P0 VIADD R4, R4, 0x1 ;  /* 0x0000000104048836 */ /* 0x000fe20000000000 */
[----:B------:R3:W-:Y:S06]  /*04f0*/  @!P0 STG.E desc[UR12][R16.64], R10 ;  /* 0x0000000a10008986 */ /* 0x0007ec000c10190c */
.L_x_5:
[----:B------:R-:W-:Y:S05]  /*0500*/  BSYNC.RECONVERGENT B0 ;  /* 0x0000000000007941 */ /* 0x000fea0003800200 */
.L_x_4:
[----:B------:R-:W-:Y:S04]  /*0510*/  BSSY.RECONVERGENT B0, `(.L_x_6) ;  /* 0x000000f000007945 */ /* 0x000fe80003800200 */
[----:B------:R-:W-:Y:S05]  /*0520*/  @!P1 BRA `(.L_x_7) ;  /* 0x0000000000349947 */ /* 0x000fea0003800000 */
[----:B------:R-:W-:Y:S01]  /*0530*/  UIMAD.WIDE UR10, UR5, 0x5d8, UR6 ;  /* 0x000005d8050a78a5 */ /* 0x000fe2000f8e0206 */
[--C-:B---3--:R-:W-:Y:S01]  /*0540*/  SHF.R.S32.HI R10, RZ, 0x1f, R5.reuse ;  /* 0x0000001fff0a7819 */ /* 0x108fe20000011405 */
[----:B01----:R-:W0:Y:S04]  /*0550*/  LDC.64 R14, c[0x0][0x380] ;  /* 0x0000e000ff0e7b82 */ /* 0x003e280000000a00 */
[----:B--2---:R-:W-:-:S04]  /*0560*/  IADD3 R12, P0, P1, R2, UR10, R5 ;  /* 0x0000000a020c7c10 */ /* 0x004fc8000f91e005 */
[----:B------:R-:W-:Y:S01]  /*0570*/  IADD3.X R13, PT, PT, R3, UR11, R10, P0, P1 ;  /* 0x0000000b030d7c10 */ /* 0x000fe200087e240a */
[----:B------:R-:W1:Y:S04]  /*0580*/  LDC.64 R16, c[0x0][0x388] ;  /* 0x0000e200ff107b82 */ /* 0x000e680000000a00 */
[----:B------:R-:W2:Y:S02]  /*0590*/  LDG.E.U8 R12, desc[UR12][R12.64] ;  /* 0x0000000c0c0c7981 */ /* 0x000ea4000c1e1100 */
[----:B--2---:R-:W-:-:S13]  /*05a0*/  ISETP.NE.AND P0, PT, R12, 0x1, PT ;  /* 0x000000010c00780c */ /* 0x004fda0003f05270 */
[----:B0----5:R-:W-:-:S04]  /*05b0*/  @!P0 IMAD.WIDE R14, R4, 0x4, R14 ;  /* 0x00000004040e8825 */ /* 0x021fc800078e020e */
[C---:B-1----:R-:W-:Y:S01]  /*05c0*/  @!P0 IMAD.WIDE R16, R4.reuse, 0x4, R16 ;  /* 0x0000000404108825 */ /* 0x042fe200078e0210 */
[----:B------:R4:W-:Y:S01]  /*05d0*/  @!P0 STG.E desc[UR12][R14.64], R0 ;  /* 0x000000000e008986 */ /* 0x0009e2000c10190c */
[----:B------:R-:W-:-:S03]  /*05e0*/  @!P0 IADD3 R4, PT, PT, R4, 0x1, RZ ;  /* 0x0000000104048810 */ /* 0x000fc60007ffe0ff */
[----:B------:R4:W-:Y:S04]  /*05f0*/  @!P0 STG.E desc[UR12][R16.64], R8 ;  /* 0x0000000810008986 */ /* 0x0009e8000c10190c */
.L_x_7:
[----:B------:R-:W-:Y:S05]  /*0600*/  BSYNC.RECONVERGENT B0 ;  /* 0x0000000000007941 */ /* 0x000fea0003800200 */
.L_x_6:
[----:B------:R-:W-:Y:S01]  /*0610*/  UIADD3 UR6, UP0, UPT, -UR8, UR6, URZ ;  /* 0x0000000608067290 */ /* 0x000fe2000ff1e1ff */
[----:B------:R-:W-:Y:S01]  /*0620*/  VIADD R6, R6, 0x4 ;  /* 0x0000000406067836 */ /* 0x000fe20000000000 */
[----:B------:R-:W-:Y:S01]  /*0630*/  UIADD3 UR4, UPT, UPT, UR4, -0x4, URZ ;  /* 0xfffffffc04047890 */ /* 0x000fe2000fffe0ff */
[----:B------:R-:W-:Y:S01]  /*0640*/  VIADD R5, R5, 0x4 ;  /* 0x0000000405057836 */ /* 0x000fe20000000000 */
[----:B------:R-:W-:Y:S01]  /*0650*/  UIADD3.X UR7, UPT, UPT, ~UR9, UR7, URZ, UP0, !UPT ;  /* 0x0000000709077290 */ /* 0x000fe200087fe5ff */
[----:B------:R-:W-:Y:S01]  /*0660*/  IADD3 R7, PT, PT, R7, 0x4, RZ ;  /* 0x0000000407077810 */ /* 0x000fe20007ffe0ff */
[----:B------:R-:W-:Y:S01]  /*0670*/  UISETP.NE.AND UP0, UPT, UR4, -0x5dc, UPT ;  /* 0xfffffa240400788c */ /* 0x000fe2000bf05270 */
[----:B------:R-:W-:Y:S02]  /*0680*/  VIADD R9, R9, 0x4 ;  /* 0x0000000409097836 */ /* 0x000fe40000000000 */
[----:B------:R-:W-:-:S06]  /*0690*/  VIADD R11, R11, 0x4 ;  /* 0x000000040b0b7836 */ /* 0x000fcc0000000000 */
[----:B------:R-:W-:Y:S05]  /*06a0*/  BRA.U UP0, `(.L_x_8) ;  /* 0xfffffff900b87547 */ /* 0x000fea000b83ffff */
[----:B------:R-:W2:Y:S01]  /*06b0*/  LDCU.64 UR4, c[0x0][0x398] ;  /* 0x00007300ff0477ac */ /* 0x000ea20008000a00 */
[----:B------:R-:W0:Y:S01]  /*06c0*/  LDC R5, c[0x0][0x3a0] ;  /* 0x0000e800ff057b82 */ /* 0x000e220000000800 */
[C---:B------:R-:W-:Y:S02]  /*06d0*/  IADD3 R6, PT, PT, R0.reuse, 0x2, RZ ;  /* 0x0000000200067810 */ /* 0x040fe40007ffe0ff */
[----:B--2---:R-:W-:Y:S01]  /*06e0*/  IADD3 R2, P0, PT, R0, UR4, RZ ;  /* 0x0000000400027c10 */ /* 0x004fe2000ff1e0ff */
[----:B------:R-:W-:-:S03]  /*06f0*/  UMOV UR4, 0x4 ;  /* 0x0000000400047882 */ /* 0x000fc60000000000 */
[----:B------:R-:W-:-:S09]  /*0700*/  LEA.HI.X.SX32 R3, R0, UR5, 0x1, P0 ;  /* 0x0000000500037c11 */ /* 0x000fd200080f0eff */
.L_x_9:
[----:B---3--:R-:W2:Y:S01]  /*0710*/  LDG.E.U8 R7, desc[UR12][R2.64] ;  /* 0x0000000c02077981 */ /* 0x008ea2000c1e1100 */
[----:B----4-:R-:W4:Y:S01]  /*0720*/  LDC.64 R8, c[0x0][0x380] ;  /* 0x0000e000ff087b82 */ /* 0x010f220000000a00 */
[----:B0--3--:R-:W-:-:S04]  /*0730*/  IADD3 R10, P1, PT, R2, R5, RZ ;  /* 0x00000005020a7210 */ /* 0x009fc80007f3e0ff */
[----:B------:R-:W-:-:S03]  /*0740*/  LEA.HI.X.SX32 R11, R5, R3, 0x1, P1 ;  /* 0x00000003050b7211 */ /* 0x000fc600008f0eff */
[----:B-1----:R-:W0:Y:S08]  /*0750*/  LDC.64 R14, c[0x0][0x388] ;  /* 0x0000e200ff0e7b82 */ /* 0x002e300000000a00 */
[----:B------:R-:W1:Y:S01]  /*0760*/  LDC.64 R18, c[0x0][0x388] ;  /* 0x0000e200ff127b82 */ /* 0x000e620000000a00 */
[----:B--2---:R-:W-:-:S13]  /*0770*/  ISETP.NE.AND P0, PT, R7, 0x1, PT ;  /* 0x000000010700780c */ /* 0x004fda0003f05270 */
[----:B----45:R-:W-:Y:S02]  /*0780*/  @!P0 IMAD.WIDE R12, R4, 0x4, R8 ;  /* 0x00000004040c8825 */ /* 0x030fe400078e0208 */
[----:B------:R-:W2:Y:S02]  /*0790*/  LDC.64 R8, c[0x0][0x380] ;  /* 0x0000e000ff087b82 */ /* 0x000ea40000000a00 */
[----:B------:R-:W-:Y:S01]  /*07a0*/  @!P0 VIADD R7, R6, 0xffffffff ;  /* 0xffffffff06078836 */ /* 0x000fe20000000000 */
[----:B------:R-:W-:Y:S01]  /*07b0*/  @!P0 STG.E desc[UR12][R12.64], R0 ;  /* 0x000000000c008986 */ /* 0x000fe2000c10190c */
[----:B0-----:R-:W-:-:S05]  /*07c0*/  @!P0 IMAD.WIDE R14, R4, 0x4, R14 ;  /* 0x00000004040e8825 */ /* 0x001fca00078e020e */
[----:B------:R0:W-:Y:S04]  /*07d0*/  @!P0 STG.E desc[UR12][R14.64], R7 ;  /* 0x000000070e008986 */ /* 0x0001e8000c10190c */
[----:B------:R-:W3:Y:S01]  /*07e0*/  LDG.E.U8 R10, desc[UR12][R10.64] ;  /* 0x0000000c0a0a7981 */ /* 0x000ee2000c1e1100 */
[----:B------:R-:W-:Y:S01]  /*07f0*/  @!P0 VIADD R4, R4, 0x1 ;  /* 0x0000000104048836 */ /* 0x000fe20000000000 */
[----:B0-----:R-:W0:Y:S01]  /*0800*/  LDC.64 R14, c[0x0][0x388] ;  /* 0x0000e200ff0e7b82 */ /* 0x001e220000000a00 */
[----:B---3--:R-:W-:-:S07]  /*0810*/  ISETP.NE.AND P1, PT, R10, 0x1, PT ;  /* 0x000000010a00780c */ /* 0x008fce0003f25270 */
[----:B------:R-:W3:Y:S06]  /*0820*/  LDC.64 R10, c[0x0][0x380] ;  /* 0x0000e000ff0a7b82 */ /* 0x000eec0000000a00 */
[----:B--2---:R-:W-:-:S04]  /*0830*/  @!P1 IMAD.WIDE R16, R4, 0x4, R8 ;  /* 0x0000000404109825 */ /* 0x004fc800078e0208 */
[C---:B-1----:R-:W-:Y:S01]  /*0840*/  @!P1 IMAD.WIDE R18, R4.reuse, 0x4, R18 ;  /* 0x0000000404129825 */ /* 0x042fe200078e0212 */
[----:B------:R1:W-:Y:S03]  /*0850*/  @!P1 STG.E desc[UR12][R16.64], R0 ;  /* 0x0000000010009986 */ /* 0x0003e6000c10190c */
[----:B------:R-:W-:Y:S01]  /*0860*/  IMAD.WIDE R8, R5, 0x2, R2 ;  /* 0x0000000205087825 */ /* 0x000fe200078e0202 */
[----:B------:R2:W-:Y:S05]  /*0870*/  @!P1 STG.E desc[UR12][R18.64], R6 ;  /* 0x0000000612009986 */ /* 0x0005ea000c10190c */
[----:B------:R-:W4:Y:S01]  /*0880*/  LDG.E.U8 R8, desc[UR12][R8.64] ;  /* 0x0000000c08087981 */ /* 0x000f22000c1e1100 */
[----:B------:R-:W-:Y:S01]  /*0890*/  @!P1 IADD3 R4, PT, PT, R4, 0x1, RZ ;  /* 0x0000000104049810 */ /* 0x000fe20007ffe0ff */
[----:B-1----:R-:W1:Y:S01]  /*08a0*/  LDC.64 R16, c[0x0][0x388] ;  /* 0x0000e200ff107b82 */ /* 0x002e620000000a00 */
[----:B----4-:R-:W-:-:S07]  /*08b0*/  ISETP.NE.AND P0, PT, R8, 0x1, PT ;  /* 0x000000010800780c */ /* 0x010fce0003f05270 */
[----:B------:R-:W4:Y:S06]  /*08c0*/  LDC.64 R8, c[0x0][0x380] ;  /* 0x0000e000ff087b82 */ /* 0x000f2c0000000a00 */
[----:B---3--:R-:W-:-:S04]  /*08d0*/  @!P0 IMAD.WIDE R12, R4, 0x4, R10 ;  /* 0x00000004040c8825 */ /* 0x008fc800078e020a */
[----:B------:R-:W-:Y:S01]  /*08e0*/  @!P0 VIADD R7, R6, 0x1 ;  /* 0x0000000106078836 */ /* 0x000fe20000000000 */
[----:B------:R3:W-:Y:S01]  /*08f0*/  @!P0 STG.E desc[UR12][R12.64], R0 ;  /* 0x000000000c008986 */ /* 0x0007e2000c10190c */
[----:B0-----:R-:W-:-:S04]  /*0900*/  @!P0 IMAD.WIDE R14, R4, 0x4, R14 ;  /* 0x00000004040e8825 */ /* 0x001fc800078e020e */
[----:B------:R-:W-:Y:S01]  /*0910*/  IMAD.WIDE R10, R5, 0x3, R2 ;  /* 0x00000003050a7825 */ /* 0x000fe200078e0202 */
[----:B------:R3:W-:Y:S05]  /*0920*/  @!P0 STG.E desc[UR12][R14.64], R7 ;  /* 0x000000070e008986 */ /* 0x0007ea000c10190c */
[----:B------:R-:W2:Y:S01]  /*0930*/  LDG.E.U8 R10, desc[UR12][R10.64] ;  /* 0x0000000c0a0a7981 */ /* 0x000ea2000c1e1100 */
[----:B------:R-:W-:Y:S01]  /*0940*/  @!P0 VIADD R4, R4, 0x1 ;  /* 0x0000000104048836 */ /* 0x000fe20000000000 */
[----:B------:R-:W-:Y:S01]  /*0950*/  UIADD3 UR4, UPT, UPT, UR4, 0x4, URZ ;  /* 0x0000000404047890 */ /* 0x000fe2000fffe0ff */
[----:B------:R-:W-:-:S03]  /*0960*/  IADD3 R2, P0, PT, R2, UR8, RZ ;  /* 0x0000000802027c10 */ /* 0x000fc6000ff1e0ff */
[----:B------:R-:W-:Y:S01]  /*0970*/  UISETP.NE.AND UP0, UPT, UR4, 0x5e0, UPT ;  /* 0x000005e00400788c */ /* 0x000fe2000bf05270 */
[----:B------:R-:W-:Y:S02]  /*0980*/  IADD3.X R3, PT, PT, R3, UR9, RZ, P0, !PT ;  /* 0x0000000903037c10 */ /* 0x000fe400087fe4ff */
[----:B--2---:R-:W-:-:S13]  /*0990*/  ISETP.NE.AND P1, PT, R10, 0x1, PT ;  /* 0x000000010a00780c */ /* 0x004fda0003f25270 */
[----:B----4-:R-:W-:Y:S01]  /*09a0*/  @!P1 IMAD.WIDE R8, R4, 0x4, R8 ;  /* 0x0000000404089825 */ /* 0x010fe200078e0208 */
[----:B------:R-:W-:-:S03]  /*09b0*/  @!P1 IADD3 R19, PT, PT, R6, 0x2, RZ ;  /* 0x0000000206139810 */ /* 0x000fc60007ffe0ff */
[C---:B-1----:R-:W-:Y:S01]  /*09c0*/  @!P1 IMAD.WIDE R16, R4.reuse, 0x4, R16 ;  /* 0x0000000404109825 */ /* 0x042fe200078e0210 */
[----:B------:R3:W-:Y:S01]  /*09d0*/  @!P1 STG.E desc[UR12][R8.64], R0 ;  /* 0x0000000008009986 */ /* 0x0007e2000c10190c */
[----:B------:R-:W-:Y:S02]  /*09e0*/  @!P1 IADD3 R4, PT, PT, R4, 0x1, RZ ;  /* 0x0000000104049810 */ /* 0x000fe40007ffe0ff */
[----:B------:R-:W-:Y:S01]  /*09f0*/  VIADD R6, R6, 0x4 ;  /* 0x0000000406067836 */ /* 0x000fe20000000000 */
[----:B------:R3:W-:Y:S01]  /*0a00*/  @!P1 STG.E desc[UR12][R16.64], R19 ;  /* 0x0000001310009986 */ /* 0x0007e2000c10190c */
[----:B------:R-:W-:Y:S05]  /*0a10*/  BRA.U UP0, `(.L_x_9) ;  /* 0xfffffffd003c7547 */ /* 0x000fea000b83ffff */
[----:B------:R-:W-:Y:S05]  /*0a20*/  EXIT ;  /* 0x000000000000794d */ /* 0x000fea0003800000 */
.L_x_10:
[----:B------:R-:W-:-:S00]  /*0a30*/  BRA `(.L_x_10) ;  /* 0xfffffffc00fc7947 */ /* 0x000fc0000383ffff */
[----:B------:R-:W-:-:S00]  /*0a40*/  NOP ;  /* 0x0000000000007918 */ /* 0x000fc00000000000 */
        /* <DEDUP_REMOVED lines=11> */
.L_x_11:


//--------------------- .nv.shared.reserved.0     --------------------------
	.section	.nv.shared.reserved.0,"aw",@nobits
	.weak		__nv_reservedSMEM_offset_0_alias
	.size		__nv_reservedSMEM_offset_0_alias, 0, 64
	.other		__nv_reservedSMEM_offset_0_alias,@"STO_CUDA_RESERVED_SHARED STV_DEFAULT"
__nv_reservedSMEM_offset_0_alias:
	.zero		0
	.zero		64


//--------------------- .nv.constant0._Z19dense2sparse_kernelPiS_S_Phi --------------------------
	.section	.nv.constant0._Z19dense2sparse_kernelPiS_S_Phi,"a",@progbits
	.sectionflags	@""
	.align	4
.nv.constant0._Z19dense2sparse_kernelPiS_S_Phi:
	.zero		932


//--------------------- SYMBOLS --------------------------

	.type		.nv.reservedSmem.offset0,@object
	.size		.nv.reservedSmem.offset0,0x4
